//
// Generated by NVIDIA NVVM Compiler
//
// Compiler Build ID: CL-36424714
// Cuda compilation tools, release 13.0, V13.0.88
// Based on NVVM 20.0.0
//

.version 9.0
.target sm_100
.address_size 64

	// .globl	_Z10fillMatrixP6float2j
.global .align 1 .u8 isValid;

.visible .entry _Z10fillMatrixP6float2j(
	.param .u64 .ptr .align 1 _Z10fillMatrixP6float2j_param_0,
	.param .u32 _Z10fillMatrixP6float2j_param_1
)
{
	.reg .pred 	%p<2>;
	.reg .b32 	%r<6>;
	.reg .b32 	%f<3>;
	.reg .b64 	%rd<5>;

	ld.param.u64 	%rd1, [_Z10fillMatrixP6float2j_param_0];
	ld.param.u32 	%r2, [_Z10fillMatrixP6float2j_param_1];
	mov.u32 	%r3, %tid.x;
	mov.u32 	%r4, %ctaid.x;
	mov.u32 	%r5, %ntid.x;
	mad.lo.s32 	%r1, %r4, %r5, %r3;
	setp.ge.u32 	%p1, %r1, %r2;
	@%p1 bra 	$L__BB0_2;
	cvta.to.global.u64 	%rd2, %rd1;
	cvt.rn.f32.u32 	%f1, %r1;
	mul.wide.u32 	%rd3, %r1, 8;
	add.s64 	%rd4, %rd2, %rd3;
	mov.f32 	%f2, 0f40400000;
	st.global.v2.f32 	[%rd4], {%f1, %f2};
$L__BB0_2:
	ret;

}
	// .globl	_Z11checkMatrixPK6float2S1_jPb
.visible .entry _Z11checkMatrixPK6float2S1_jPb(
	.param .u64 .ptr .align 1 _Z11checkMatrixPK6float2S1_jPb_param_0,
	.param .u64 .ptr .align 1 _Z11checkMatrixPK6float2S1_jPb_param_1,
	.param .u32 _Z11checkMatrixPK6float2S1_jPb_param_2,
	.param .u64 .ptr .align 1 _Z11checkMatrixPK6float2S1_jPb_param_3
)
{
	.reg .pred 	%p<6>;
	.reg .b16 	%rs<4>;
	.reg .b32 	%r<6>;
	.reg .b32 	%f<11>;
	.reg .b64 	%rd<10>;
	.reg .b64 	%fd<3>;

	ld.param.u64 	%rd4, [_Z11checkMatrixPK6float2S1_jPb_param_0];
	ld.param.u64 	%rd5, [_Z11checkMatrixPK6float2S1_jPb_param_1];
	ld.param.u32 	%r2, [_Z11checkMatrixPK6float2S1_jPb_param_2];
	ld.param.u64 	%rd6, [_Z11checkMatrixPK6float2S1_jPb_param_3];
	cvta.to.global.u64 	%rd1, %rd6;
	mov.u32 	%r3, %tid.x;
	mov.u32 	%r4, %ctaid.x;
	mov.u32 	%r5, %ntid.x;
	mad.lo.s32 	%r1, %r4, %r5, %r3;
	mov.b16 	%rs1, 1;
	st.global.u8 	[%rd1], %rs1;
	setp.ge.u32 	%p1, %r1, %r2;
	@%p1 bra 	$L__BB1_5;
	cvta.to.global.u64 	%rd7, %rd4;
	cvta.to.global.u64 	%rd8, %rd5;
	mul.wide.u32 	%rd9, %r1, 8;
	add.s64 	%rd2, %rd7, %rd9;
	ld.global.f32 	%f1, [%rd2];
	add.s64 	%rd3, %rd8, %rd9;
	ld.global.f32 	%f2, [%rd3];
	sub.f32 	%f3, %f1, %f2;
	cvt.f64.f32 	%fd1, %f3;
	setp.gt.f64 	%p2, %fd1, 0d3F50624DD2F1A9FC;
	selp.f32 	%f4, 0f3F800000, 0f00000000, %p2;
	abs.f32 	%f5, %f4;
	setp.eq.f32 	%p3, %f5, 0f00000000;
	@%p3 bra 	$L__BB1_3;
	mov.b16 	%rs2, 0;
	st.global.u8 	[%rd1], %rs2;
$L__BB1_3:
	ld.global.f32 	%f6, [%rd2+4];
	ld.global.f32 	%f7, [%rd3+4];
	sub.f32 	%f8, %f6, %f7;
	cvt.f64.f32 	%fd2, %f8;
	setp.gt.f64 	%p4, %fd2, 0d3F50624DD2F1A9FC;
	selp.f32 	%f9, 0f3F800000, 0f00000000, %p4;
	abs.f32 	%f10, %f9;
	setp.eq.f32 	%p5, %f10, 0f00000000;
	@%p5 bra 	$L__BB1_5;
	mov.b16 	%rs3, 0;
	st.global.u8 	[%rd1], %rs3;
$L__BB1_5:
	ret;

}


// ===== COMPILED SASS (sm_100) =====

	.target	sm_100

	.elftype	@"ET_EXEC"


//--------------------- .note.nv.tkinfo           --------------------------
	.section	.note.nv.tkinfo,"",@"SHT_NOTE"
	.sectionflags	@"SHF_NOTE_NV_TKINFO"
	.tkinfo
        /*0018*/ 	.word	0x00000002
        /*0030*/ 	.string	""
        /*0030*/ 	.string	"ptxas"
        /*0030*/ 	.string	"Cuda compilation tools, release 13.0, V13.0.88"
        /*0030*/ 	.string	"Build cuda_13.0.r13.0/compiler.36424714_0"
        /*0030*/ 	.string	"-arch sm_100 -m 64 "



//--------------------- .note.nv.cuinfo           --------------------------
	.section	.note.nv.cuinfo,"",@"SHT_NOTE"
	.sectionflags	@"SHF_NOTE_NV_CUINFO"
        /*0018*/ 	.short	0x0002
        /*001a*/ 	.short	0x0064
        /*001c*/ 	.short	0x0082
	.zero		2


//--------------------- .nv.info                  --------------------------
	.section	.nv.info,"",@"SHT_CUDA_INFO"
	.align	4


	//----- nvinfo : EIATTR_REGCOUNT
	.align		4
        /*0000*/ 	.byte	0x04, 0x2f
        /*0002*/ 	.short	(.L_2 - .L_1)
	.align		4
.L_1:
        /*0004*/ 	.word	index@(_Z10fillMatrixP6float2j)
        /*0008*/ 	.word	0x00000008


	//----- nvinfo : EIATTR_FRAME_SIZE
	.align		4
.L_2:
        /*000c*/ 	.byte	0x04, 0x11
        /*000e*/ 	.short	(.L_4 - .L_3)
	.align		4
.L_3:
        /*0010*/ 	.word	index@(_Z10fillMatrixP6float2j)
        /*0014*/ 	.word	0x00000000


	//----- nvinfo : EIATTR_REGCOUNT
	.align		4
.L_4:
        /*0018*/ 	.byte	0x04, 0x2f
        /*001a*/ 	.short	(.L_6 - .L_5)
	.align		4
.L_5:
        /*001c*/ 	.word	index@(_Z11checkMatrixPK6float2S1_jPb)
        /*0020*/ 	.word	0x0000000c


	//----- nvinfo : EIATTR_FRAME_SIZE
	.align		4
.L_6:
        /*0024*/ 	.byte	0x04, 0x11
        /*0026*/ 	.short	(.L_8 - .L_7)
	.align		4
.L_7:
        /*0028*/ 	.word	index@(_Z11checkMatrixPK6float2S1_jPb)
        /*002c*/ 	.word	0x00000000


	//----- nvinfo : EIATTR_MIN_STACK_SIZE
	.align		4
.L_8:
        /*0030*/ 	.byte	0x04, 0x12
        /*0032*/ 	.short	(.L_10 - .L_9)
	.align		4
.L_9:
        /*0034*/ 	.word	index@(_Z11checkMatrixPK6float2S1_jPb)
        /*0038*/ 	.word	0x00000000


	//----- nvinfo : EIATTR_MIN_STACK_SIZE
	.align		4
.L_10:
        /*003c*/ 	.byte	0x04, 0x12
        /*003e*/ 	.short	(.L_12 - .L_11)
	.align		4
.L_11:
        /*0040*/ 	.word	index@(_Z10fillMatrixP6float2j)
        /*0044*/ 	.word	0x00000000
.L_12:


//--------------------- .nv.compat                --------------------------
	.section	.nv.compat,"",@"SHT_CUDA_COMPAT_INFO"
	.align	4
        /*0000*/ 	.byte	0x02, 0x09, 0x00, 0x00, 0x02, 0x02, 0x01, 0x00, 0x02, 0x05, 0x05, 0x00, 0x03, 0x07, 0x01, 0x01
        /*0010*/ 	.byte	0x02, 0x03, 0x00, 0x00, 0x02, 0x06, 0x01, 0x00, 0x04, 0x0b, 0x08, 0x00, 0x01, 0x00, 0x00, 0x00
        /*0020*/ 	.byte	0x00, 0x00, 0x00, 0x00


//--------------------- .nv.info._Z11checkMatrixPK6float2S1_jPb --------------------------
	.section	.nv.info._Z11checkMatrixPK6float2S1_jPb,"",@"SHT_CUDA_INFO"
	.sectionflags	@""
	.align	4


	//----- nvinfo : EIATTR_CUDA_API_VERSION
	.align		4
        /*0000*/ 	.byte	0x04, 0x37
        /*0002*/ 	.short	(.L_14 - .L_13)
.L_13:
        /*0004*/ 	.word	0x00000082


	//----- nvinfo : EIATTR_KPARAM_INFO
	.align		4
.L_14:
        /*0008*/ 	.byte	0x04, 0x17
        /*000a*/ 	.short	(.L_16 - .L_15)
.L_15:
        /*000c*/ 	.word	0x00000000
        /*0010*/ 	.short	0x0003
        /*0012*/ 	.short	0x0018
        /*0014*/ 	.byte	0x00, 0xf5, 0x21, 0x00


	//----- nvinfo : EIATTR_KPARAM_INFO
	.align		4
.L_16:
        /*0018*/ 	.byte	0x04, 0x17
        /*001a*/ 	.short	(.L_18 - .L_17)
.L_17:
        /*001c*/ 	.word	0x00000000
        /*0020*/ 	.short	0x0002
        /*0022*/ 	.short	0x0010
        /*0024*/ 	.byte	0x00, 0xf0, 0x11, 0x00


	//----- nvinfo : EIATTR_KPARAM_INFO
	.align		4
.L_18:
        /*0028*/ 	.byte	0x04, 0x17
        /*002a*/ 	.short	(.L_20 - .L_19)
.L_19:
        /*002c*/ 	.word	0x00000000
        /*0030*/ 	.short	0x0001
        /*0032*/ 	.short	0x0008
        /*0034*/ 	.byte	0x00, 0xf5, 0x21, 0x00


	//----- nvinfo : EIATTR_KPARAM_INFO
	.align		4
.L_20:
        /*0038*/ 	.byte	0x04, 0x17
        /*003a*/ 	.short	(.L_22 - .L_21)
.L_21:
        /*003c*/ 	.word	0x00000000
        /*0040*/ 	.short	0x0000
        /*0042*/ 	.short	0x0000
        /*0044*/ 	.byte	0x00, 0xf5, 0x21, 0x00


	//----- nvinfo : EIATTR_SPARSE_MMA_MASK
	.align		4
.L_22:
        /*0048*/ 	.byte	0x03, 0x50
        /*004a*/ 	.short	0x0000


	//----- nvinfo : EIATTR_MAXREG_COUNT
	.align		4
        /*004c*/ 	.byte	0x03, 0x1b
        /*004e*/ 	.short	0x00ff


	//----- nvinfo : EIATTR_MERCURY_ISA_VERSION
	.align		4
        /*0050*/ 	.byte	0x03, 0x5f
        /*0052*/ 	.short	0x0101


	//----- nvinfo : EIATTR_VRC_CTA_INIT_COUNT
	.align		4
        /*0054*/ 	.byte	0x02, 0x4a
	.zero		1
	.zero		1


	//----- nvinfo : EIATTR_EXIT_INSTR_OFFSETS
	.align		4
        /*0058*/ 	.byte	0x04, 0x1c
        /*005a*/ 	.short	(.L_24 - .L_23)


	//   ....[0]....
.L_23:
        /*005c*/ 	.word	0x000000b0


	//   ....[1]....
        /*0060*/ 	.word	0x00000210


	//   ....[2]....
        /*0064*/ 	.word	0x00000230


	//----- nvinfo : EIATTR_CBANK_PARAM_SIZE
	.align		4
.L_24:
        /*0068*/ 	.byte	0x03, 0x19
        /*006a*/ 	.short	0x0020


	//----- nvinfo : EIATTR_PARAM_CBANK
	.align		4
        /*006c*/ 	.byte	0x04, 0x0a
        /*006e*/ 	.short	(.L_26 - .L_25)
	.align		4
.L_25:
        /*0070*/ 	.word	index@(.nv.constant0._Z11checkMatrixPK6float2S1_jPb)
        /*0074*/ 	.short	0x0380
        /*0076*/ 	.short	0x0020


	//----- nvinfo : EIATTR_SW_WAR
	.align		4
.L_26:
        /*0078*/ 	.byte	0x04, 0x36
        /*007a*/ 	.short	(.L_28 - .L_27)
.L_27:
        /*007c*/ 	.word	0x00000008
.L_28:


//--------------------- .nv.info._Z10fillMatrixP6float2j --------------------------
	.section	.nv.info._Z10fillMatrixP6float2j,"",@"SHT_CUDA_INFO"
	.sectionflags	@""
	.align	4


	//----- nvinfo : EIATTR_CUDA_API_VERSION
	.align		4
        /*0000*/ 	.byte	0x04, 0x37
        /*0002*/ 	.short	(.L_30 - .L_29)
.L_29:
        /*0004*/ 	.word	0x00000082


	//----- nvinfo : EIATTR_KPARAM_INFO
	.align		4
.L_30:
        /*0008*/ 	.byte	0x04, 0x17
        /*000a*/ 	.short	(.L_32 - .L_31)
.L_31:
        /*000c*/ 	.word	0x00000000
        /*0010*/ 	.short	0x0001
        /*0012*/ 	.short	0x0008
        /*0014*/ 	.byte	0x00, 0xf0, 0x11, 0x00


	//----- nvinfo : EIATTR_KPARAM_INFO
	.align		4
.L_32:
        /*0018*/ 	.byte	0x04, 0x17
        /*001a*/ 	.short	(.L_34 - .L_33)
.L_33:
        /*001c*/ 	.word	0x00000000
        /*0020*/ 	.short	0x0000
        /*0022*/ 	.short	0x0000
        /*0024*/ 	.byte	0x00, 0xf5, 0x21, 0x00


	//----- nvinfo : EIATTR_SPARSE_MMA_MASK
	.align		4
.L_34:
        /*0028*/ 	.byte	0x03, 0x50
        /*002a*/ 	.short	0x0000


	//----- nvinfo : EIATTR_MAXREG_COUNT
	.align		4
        /*002c*/ 	.byte	0x03, 0x1b
        /*002e*/ 	.short	0x00ff


	//----- nvinfo : EIATTR_MERCURY_ISA_VERSION
	.align		4
        /*0030*/ 	.byte	0x03, 0x5f
        /*0032*/ 	.short	0x0101


	//----- nvinfo : EIATTR_VRC_CTA_INIT_COUNT
	.align		4
        /*0034*/ 	.byte	0x02, 0x4a
	.zero		1
	.zero		1


	//----- nvinfo : EIATTR_EXIT_INSTR_OFFSETS
	.align		4
        /*0038*/ 	.byte	0x04, 0x1c
        /*003a*/ 	.short	(.L_36 - .L_35)


	//   ....[0]....
.L_35:
        /*003c*/ 	.word	0x00000070


	//   ....[1]....
        /*0040*/ 	.word	0x000000e0


	//----- nvinfo : EIATTR_CBANK_PARAM_SIZE
	.align		4
.L_36:
        /*0044*/ 	.byte	0x03, 0x19
        /*0046*/ 	.short	0x000c


	//----- nvinfo : EIATTR_PARAM_CBANK
	.align		4
        /*0048*/ 	.byte	0x04, 0x0a
        /*004a*/ 	.short	(.L_38 - .L_37)
	.align		4
.L_37:
        /*004c*/ 	.word	index@(.nv.constant0._Z10fillMatrixP6float2j)
        /*0050*/ 	.short	0x0380
        /*0052*/ 	.short	0x000c


	//----- nvinfo : EIATTR_SW_WAR
	.align		4
.L_38:
        /*0054*/ 	.byte	0x04, 0x36
        /*0056*/ 	.short	(.L_40 - .L_39)
.L_39:
        /*0058*/ 	.word	0x00000008
.L_40:


//--------------------- .nv.callgraph             --------------------------
	.section	.nv.callgraph,"",@"SHT_CUDA_CALLGRAPH"
	.align	4
	.sectionentsize	8
	.align		4
        /*0000*/ 	.word	0x00000000
	.align		4
        /*0004*/ 	.word	0xffffffff
	.align		4
        /*0008*/ 	.word	0x00000000
	.align		4
        /*000c*/ 	.word	0xfffffffe
	.align		4
        /*0010*/ 	.word	0x00000000
	.align		4
        /*0014*/ 	.word	0xfffffffd
	.align		4
        /*0018*/ 	.word	0x00000000
	.align		4
        /*001c*/ 	.word	0xfffffffc


//--------------------- .nv.constant4             --------------------------
	.section	.nv.constant4,"a",@progbits
	.align	8
	.align		8
.nv.constant4:
        /*0000*/ 	.dword	isValid


//--------------------- .text._Z11checkMatrixPK6float2S1_jPb --------------------------
	.section	.text._Z11checkMatrixPK6float2S1_jPb,"ax",@progbits
	.align	128
        .global         _Z11checkMatrixPK6float2S1_jPb
        .type           _Z11checkMatrixPK6float2S1_jPb,@function
        .size           _Z11checkMatrixPK6float2S1_jPb,(.L_x_2 - _Z11checkMatrixPK6float2S1_jPb)
        .other          _Z11checkMatrixPK6float2S1_jPb,@"STO_CUDA_ENTRY STV_DEFAULT"
_Z11checkMatrixPK6float2S1_jPb:
.text._Z11checkMatrixPK6float2S1_jPb:
[----:B------:R-:W-:Y:S01]  /*0000*/  LDC R1, c[0x0][0x37c] ;  /* 0x0000df00ff017b82 */ /* 0x000fe20000000800 */
[----:B------:R-:W0:Y:S07]  /*0010*/  S2R R9, SR_TID.X ;  /* 0x0000000000097919 */ /* 0x000e2e0000002100 */
[----:B------:R-:W0:Y:S01]  /*0020*/  S2UR UR6, SR_CTAID.X ;  /* 0x00000000000679c3 */ /* 0x000e220000002500 */
[----:B------:R-:W1:Y:S01]  /*0030*/  LDCU UR7, c[0x0][0x390] ;  /* 0x00007200ff0777ac */ /* 0x000e620008000800 */
[----:B------:R-:W2:Y:S06]  /*0040*/  LDCU.64 UR4, c[0x0][0x358] ;  /* 0x00006b00ff0477ac */ /* 0x000eac0008000a00 */
[----:B------:R-:W0:Y:S08]  /*0050*/  LDC R0, c[0x0][0x360] ;  /* 0x0000d800ff007b82 */ /* 0x000e300000000800 */
[----:B------:R-:W2:Y:S01]  /*0060*/  LDC.64 R2, c[0x0][0x398] ;  /* 0x0000e600ff027b82 */ /* 0x000ea20000000a00 */
[----:B0-----:R-:W-:-:S02]  /*0070*/  IMAD R9, R0, UR6, R9 ;  /* 0x0000000600097c24 */ /* 0x001fc4000f8e0209 */
[----:B------:R-:W-:-:S03]  /*0080*/  HFMA2 R0, -RZ, RZ, 0, 5.9604644775390625e-08 ;  /* 0x00000001ff007431 */ /* 0x000fc600000001ff */
[----:B-1----:R-:W-:Y:S02]  /*0090*/  ISETP.GE.U32.AND P0, PT, R9, UR7, PT ;  /* 0x0000000709007c0c */ /* 0x002fe4000bf06070 */
[----:B--2---:R0:W-:Y:S11]  /*00a0*/  STG.E.U8 desc[UR4][R2.64], R0 ;  /* 0x0000000002007986 */ /* 0x0041f6000c101104 */
[----:B------:R-:W-:Y:S05]  /*00b0*/  @P0 EXIT ;  /* 0x000000000000094d */ /* 0x000fea0003800000 */
[----:B------:R-:W1:Y:S08]  /*00c0*/  LDC.64 R4, c[0x0][0x380] ;  /* 0x0000e000ff047b82 */ /* 0x000e700000000a00 */
[----:B------:R-:W2:Y:S01]  /*00d0*/  LDC.64 R6, c[0x0][0x388] ;  /* 0x0000e200ff067b82 */ /* 0x000ea20000000a00 */
[----:B-1----:R-:W-:-:S05]  /*00e0*/  IMAD.WIDE.U32 R4, R9, 0x8, R4 ;  /* 0x0000000809047825 */ /* 0x002fca00078e0004 */
[----:B0-----:R-:W3:Y:S01]  /*00f0*/  LDG.E R0, desc[UR4][R4.64] ;  /* 0x0000000404007981 */ /* 0x001ee2000c1e1900 */
[----:B--2---:R-:W-:-:S05]  /*0100*/  IMAD.WIDE.U32 R6, R9, 0x8, R6 ;  /* 0x0000000809067825 */ /* 0x004fca00078e0006 */
[----:B------:R-:W3:Y:S01]  /*0110*/  LDG.E R9, desc[UR4][R6.64] ;  /* 0x0000000406097981 */ /* 0x000ee2000c1e1900 */
[----:B------:R-:W-:Y:S01]  /*0120*/  UMOV UR6, 0xd2f1a9fc ;  /* 0xd2f1a9fc00067882 */ /* 0x000fe20000000000 */
[----:B------:R-:W-:Y:S01]  /*0130*/  UMOV UR7, 0x3f50624d ;  /* 0x3f50624d00077882 */ /* 0x000fe20000000000 */
[----:B---3--:R-:W-:-:S04]  /*0140*/  FADD R0, R0, -R9 ;  /* 0x8000000900007221 */ /* 0x008fc80000000000 */
[----:B------:R-:W0:Y:S02]  /*0150*/  F2F.F64.F32 R8, R0 ;  /* 0x0000000000087310 */ /* 0x000e240000201800 */
[----:B0-----:R-:W-:-:S06]  /*0160*/  DSETP.GT.AND P0, PT, R8, UR6, PT ;  /* 0x0000000608007e2a */ /* 0x001fcc000bf04000 */
[----:B------:R-:W-:-:S04]  /*0170*/  FSEL R8, RZ, 1, !P0 ;  /* 0x3f800000ff087808 */ /* 0x000fc80004000000 */
[----:B------:R-:W-:-:S13]  /*0180*/  FSETP.NEU.AND P0, PT, R8, RZ, PT ;  /* 0x000000ff0800720b */ /* 0x000fda0003f0d000 */
[----:B------:R0:W-:Y:S04]  /*0190*/  @P0 STG.E.U8 desc[UR4][R2.64], RZ ;  /* 0x000000ff02000986 */ /* 0x0001e8000c101104 */
[----:B------:R-:W2:Y:S04]  /*01a0*/  LDG.E R8, desc[UR4][R4.64+0x4] ;  /* 0x0000040404087981 */ /* 0x000ea8000c1e1900 */
[----:B------:R-:W2:Y:S02]  /*01b0*/  LDG.E R9, desc[UR4][R6.64+0x4] ;  /* 0x0000040406097981 */ /* 0x000ea4000c1e1900 */
[----:B--2---:R-:W-:-:S06]  /*01c0*/  FADD R8, R8, -R9 ;  /* 0x8000000908087221 */ /* 0x004fcc0000000000 */
[----:B------:R-:W1:Y:S02]  /*01d0*/  F2F.F64.F32 R8, R8 ;  /* 0x0000000800087310 */ /* 0x000e640000201800 */
[----:B-1----:R-:W-:-:S06]  /*01e0*/  DSETP.GT.AND P0, PT, R8, UR6, PT ;  /* 0x0000000608007e2a */ /* 0x002fcc000bf04000 */
[----:B------:R-:W-:-:S04]  /*01f0*/  FSEL R0, RZ, 1, !P0 ;  /* 0x3f800000ff007808 */ /* 0x000fc80004000000 */
[----:B------:R-:W-:-:S13]  /*0200*/  FSETP.NEU.AND P0, PT, R0, RZ, PT ;  /* 0x000000ff0000720b */ /* 0x000fda0003f0d000 */
[----:B0-----:R-:W-:Y:S05]  /*0210*/  @!P0 EXIT ;  /* 0x000000000000894d */ /* 0x001fea0003800000 */
[----:B------:R-:W-:Y:S01]  /*0220*/  STG.E.U8 desc[UR4][R2.64], RZ ;  /* 0x000000ff02007986 */ /* 0x000fe2000c101104 */
[----:B------:R-:W-:Y:S05]  /*0230*/  EXIT ;  /* 0x000000000000794d */ /* 0x000fea0003800000 */
.L_x_0:
[----:B------:R-:W-:-:S00]  /*0240*/  BRA `(.L_x_0) ;  /* 0xfffffffc00fc7947 */ /* 0x000fc0000383ffff */
[----:B------:R-:W-:-:S00]  /*0250*/  NOP ;  /* 0x0000000000007918 */ /* 0x000fc00000000000 */
        /* <DEDUP_REMOVED lines=10> */
.L_x_2:


//--------------------- .text._Z10fillMatrixP6float2j --------------------------
	.section	.text._Z10fillMatrixP6float2j,"ax",@progbits
	.align	128
        .global         _Z10fillMatrixP6float2j
        .type           _Z10fillMatrixP6float2j,@function
        .size           _Z10fillMatrixP6float2j,(.L_x_3 - _Z10fillMatrixP6float2j)
        .other          _Z10fillMatrixP6float2j,@"STO_CUDA_ENTRY STV_DEFAULT"
_Z10fillMatrixP6float2j:
.text._Z10fillMatrixP6float2j:
[----:B------:R-:W-:Y:S01]  /*0000*/  LDC R1, c[0x0][0x37c] ;  /* 0x0000df00ff017b82 */ /* 0x000fe20000000800 */
[----:B------:R-:W0:Y:S07]  /*0010*/  S2R R5, SR_TID.X ;  /* 0x0000000000057919 */ /* 0x000e2e0000002100 */
[----:B------:R-:W0:Y:S01]  /*0020*/  S2UR UR4, SR_CTAID.X ;  /* 0x00000000000479c3 */ /* 0x000e220000002500 */
[----:B------:R-:W1:Y:S07]  /*0030*/  LDCU UR5, c[0x0][0x388] ;  /* 0x00007100ff0577ac */ /* 0x000e6e0008000800 */
[----:B------:R-:W0:Y:S02]  /*0040*/  LDC R0, c[0x0][0x360] ;  /* 0x0000d800ff007b82 */ /* 0x000e240000000800 */
[----:B0-----:R-:W-:-:S05]  /*0050*/  IMAD R5, R0, UR4, R5 ;  /* 0x0000000400057c24 */ /* 0x001fca000f8e0205 */
[----:B-1----:R-:W-:-:S13]  /*0060*/  ISETP.GE.U32.AND P0, PT, R5, UR5, PT ;  /* 0x0000000505007c0c */ /* 0x002fda000bf06070 */
[----:B------:R-:W-:Y:S05]  /*0070*/  @P0 EXIT ;  /* 0x000000000000094d */ /* 0x000fea0003800000 */
[----:B------:R-:W0:Y:S01]  /*0080*/  LDC.64 R2, c[0x0][0x380] ;  /* 0x0000e000ff027b82 */ /* 0x000e220000000a00 */
[----:B------:R-:W1:Y:S01]  /*0090*/  LDCU.64 UR4, c[0x0][0x358] ;  /* 0x00006b00ff0477ac */ /* 0x000e620008000a00 */
[----:B------:R-:W-:Y:S01]  /*00a0*/  I2FP.F32.U32 R4, R5 ;  /* 0x0000000500047245 */ /* 0x000fe20000201000 */
[----:B0-----:R-:W-:-:S04]  /*00b0*/  IMAD.WIDE.U32 R2, R5, 0x8, R2 ;  /* 0x0000000805027825 */ /* 0x001fc800078e0002 */
[----:B------:R-:W-:-:S05]  /*00c0*/  HFMA2 R5, -RZ, RZ, 2.125, 0 ;  /* 0x40400000ff057431 */ /* 0x000fca00000001ff */
[----:B-1----:R-:W-:Y:S01]  /*00d0*/  STG.E.64 desc[UR4][R2.64], R4 ;  /* 0x0000000402007986 */ /* 0x002fe2000c101b04 */
[----:B------:R-:W-:Y:S05]  /*00e0*/  EXIT ;  /* 0x000000000000794d */ /* 0x000fea0003800000 */
.L_x_1:
        /* <DEDUP_REMOVED lines=9> */
.L_x_3:


//--------------------- .nv.shared.reserved.0     --------------------------
	.section	.nv.shared.reserved.0,"aw",@nobits
	.weak		__nv_reservedSMEM_offset_0_alias
	.size		__nv_reservedSMEM_offset_0_alias, 0, 64
	.other		__nv_reservedSMEM_offset_0_alias,@"STO_CUDA_RESERVED_SHARED STV_DEFAULT"
__nv_reservedSMEM_offset_0_alias:
	.zero		0
	.zero		64


//--------------------- .nv.global                --------------------------
	.section	.nv.global,"aw",@nobits
.nv.global:
	.type		isValid,@object
	.size		isValid,(.L_0 - isValid)
isValid:
	.zero		1
.L_0:


//--------------------- .nv.constant0._Z11checkMatrixPK6float2S1_jPb --------------------------
	.section	.nv.constant0._Z11checkMatrixPK6float2S1_jPb,"a",@progbits
	.sectionflags	@""
	.align	4
.nv.constant0._Z11checkMatrixPK6float2S1_jPb:
	.zero		928


//--------------------- .nv.constant0._Z10fillMatrixP6float2j --------------------------
	.section	.nv.constant0._Z10fillMatrixP6float2j,"a",@progbits
	.sectionflags	@""
	.align	4
.nv.constant0._Z10fillMatrixP6float2j:
	.zero		908


//--------------------- SYMBOLS --------------------------

	.type		.nv.reservedSmem.offset0,@object
	.size		.nv.reservedSmem.offset0,0x4
